//
// Generated by NVIDIA NVVM Compiler
//
// Compiler Build ID: CL-36424714
// Cuda compilation tools, release 13.0, V13.0.88
// Based on NVVM 20.0.0
//

.version 9.0
.target sm_100
.address_size 64

	// .globl	_Z6mysortPsS_

.visible .entry _Z6mysortPsS_(
	.param .u64 .ptr .align 1 _Z6mysortPsS__param_0,
	.param .u64 .ptr .align 1 _Z6mysortPsS__param_1
)
{
	.reg .pred 	%p<4>;
	.reg .b16 	%rs<5>;
	.reg .b32 	%r<28>;
	.reg .b64 	%rd<20>;

	ld.param.u64 	%rd1, [_Z6mysortPsS__param_0];
	ld.param.u64 	%rd2, [_Z6mysortPsS__param_1];
	mov.u32 	%r8, %ctaid.x;
	mov.u32 	%r1, %ntid.x;
	mul.lo.s32 	%r2, %r8, %r1;
	mov.u32 	%r3, %tid.x;
	add.s32 	%r4, %r2, %r3;
	mov.u32 	%r9, %ctaid.y;
	mov.u32 	%r10, %ntid.y;
	mul.lo.s32 	%r5, %r9, %r10;
	mov.u32 	%r6, %tid.y;
	add.s32 	%r11, %r5, %r6;
	setp.gt.s32 	%p1, %r4, 16383;
	setp.gt.u32 	%p2, %r11, 4095;
	or.pred  	%p3, %p1, %p2;
	@%p3 bra 	$L__BB0_2;
	cvta.to.global.u64 	%rd3, %rd1;
	cvta.to.global.u64 	%rd4, %rd2;
	shl.b32 	%r12, %r6, 1;
	shl.b32 	%r13, %r5, 1;
	add.s32 	%r14, %r12, %r13;
	mov.u32 	%r15, %nctaid.x;
	mul.lo.s32 	%r16, %r1, %r15;
	mad.lo.s32 	%r17, %r14, %r16, %r4;
	shl.b32 	%r18, %r17, 1;
	mul.wide.s32 	%rd5, %r18, 2;
	add.s64 	%rd6, %rd3, %rd5;
	ld.global.u32 	%r19, [%rd6];
	mov.b32 	{%rs1, %rs2}, %r19;
	mul.wide.s32 	%rd7, %r16, 4;
	add.s64 	%rd8, %rd6, %rd7;
	ld.global.u32 	%r20, [%rd8];
	mov.b32 	{%rs3, %rs4}, %r20;
	shl.b32 	%r21, %r3, 2;
	shl.b32 	%r22, %r2, 2;
	add.s32 	%r23, %r22, %r21;
	mul.lo.s32 	%r24, %r16, %r11;
	shl.b32 	%r25, %r24, 2;
	add.s32 	%r26, %r23, %r25;
	cvt.u64.u16 	%rd9, %rs4;
	shl.b64 	%rd10, %rd9, 48;
	cvt.u64.u16 	%rd11, %rs2;
	shl.b64 	%rd12, %rd11, 32;
	or.b64  	%rd13, %rd10, %rd12;
	cvt.u32.u16 	%r27, %rs3;
	mul.wide.u32 	%rd14, %r27, 65536;
	or.b64  	%rd15, %rd13, %rd14;
	cvt.u64.u16 	%rd16, %rs1;
	or.b64  	%rd17, %rd15, %rd16;
	mul.wide.s32 	%rd18, %r26, 2;
	add.s64 	%rd19, %rd4, %rd18;
	st.global.u64 	[%rd19], %rd17;
$L__BB0_2:
	ret;

}


// ===== COMPILED SASS (sm_100) =====

	.target	sm_100

	.elftype	@"ET_EXEC"


//--------------------- .note.nv.tkinfo           --------------------------
	.section	.note.nv.tkinfo,"",@"SHT_NOTE"
	.sectionflags	@"SHF_NOTE_NV_TKINFO"
	.tkinfo
        /*0018*/ 	.word	0x00000002
        /*0030*/ 	.string	""
        /*0030*/ 	.string	"ptxas"
        /*0030*/ 	.string	"Cuda compilation tools, release 13.0, V13.0.88"
        /*0030*/ 	.string	"Build cuda_13.0.r13.0/compiler.36424714_0"
        /*0030*/ 	.string	"-arch sm_100 -m 64 "



//--------------------- .note.nv.cuinfo           --------------------------
	.section	.note.nv.cuinfo,"",@"SHT_NOTE"
	.sectionflags	@"SHF_NOTE_NV_CUINFO"
        /*0018*/ 	.short	0x0002
        /*001a*/ 	.short	0x0064
        /*001c*/ 	.short	0x0082
	.zero		2


//--------------------- .nv.info                  --------------------------
	.section	.nv.info,"",@"SHT_CUDA_INFO"
	.align	4


	//----- nvinfo : EIATTR_REGCOUNT
	.align		4
        /*0000*/ 	.byte	0x04, 0x2f
        /*0002*/ 	.short	(.L_1 - .L_0)
	.align		4
.L_0:
        /*0004*/ 	.word	index@(_Z6mysortPsS_)
        /*0008*/ 	.word	0x00000010


	//----- nvinfo : EIATTR_FRAME_SIZE
	.align		4
.L_1:
        /*000c*/ 	.byte	0x04, 0x11
        /*000e*/ 	.short	(.L_3 - .L_2)
	.align		4
.L_2:
        /*0010*/ 	.word	index@(_Z6mysortPsS_)
        /*0014*/ 	.word	0x00000000


	//----- nvinfo : EIATTR_MIN_STACK_SIZE
	.align		4
.L_3:
        /*0018*/ 	.byte	0x04, 0x12
        /*001a*/ 	.short	(.L_5 - .L_4)
	.align		4
.L_4:
        /*001c*/ 	.word	index@(_Z6mysortPsS_)
        /*0020*/ 	.word	0x00000000
.L_5:


//--------------------- .nv.compat                --------------------------
	.section	.nv.compat,"",@"SHT_CUDA_COMPAT_INFO"
	.align	4
        /*0000*/ 	.byte	0x02, 0x09, 0x00, 0x00, 0x02, 0x02, 0x01, 0x00, 0x02, 0x05, 0x05, 0x00, 0x03, 0x07, 0x01, 0x01
        /*0010*/ 	.byte	0x02, 0x03, 0x00, 0x00, 0x02, 0x06, 0x01, 0x00, 0x04, 0x0b, 0x08, 0x00, 0x09, 0x00, 0x00, 0x00
        /*0020*/ 	.byte	0x00, 0x00, 0x00, 0x00


//--------------------- .nv.info._Z6mysortPsS_    --------------------------
	.section	.nv.info._Z6mysortPsS_,"",@"SHT_CUDA_INFO"
	.sectionflags	@""
	.align	4


	//----- nvinfo : EIATTR_CUDA_API_VERSION
	.align		4
        /*0000*/ 	.byte	0x04, 0x37
        /*0002*/ 	.short	(.L_7 - .L_6)
.L_6:
        /*0004*/ 	.word	0x00000082


	//----- nvinfo : EIATTR_KPARAM_INFO
	.align		4
.L_7:
        /*0008*/ 	.byte	0x04, 0x17
        /*000a*/ 	.short	(.L_9 - .L_8)
.L_8:
        /*000c*/ 	.word	0x00000000
        /*0010*/ 	.short	0x0001
        /*0012*/ 	.short	0x0008
        /*0014*/ 	.byte	0x00, 0xf5, 0x21, 0x00


	//----- nvinfo : EIATTR_KPARAM_INFO
	.align		4
.L_9:
        /*0018*/ 	.byte	0x04, 0x17
        /*001a*/ 	.short	(.L_11 - .L_10)
.L_10:
        /*001c*/ 	.word	0x00000000
        /*0020*/ 	.short	0x0000
        /*0022*/ 	.short	0x0000
        /*0024*/ 	.byte	0x00, 0xf5, 0x21, 0x00


	//----- nvinfo : EIATTR_SPARSE_MMA_MASK
	.align		4
.L_11:
        /*0028*/ 	.byte	0x03, 0x50
        /*002a*/ 	.short	0x0000


	//----- nvinfo : EIATTR_MAXREG_COUNT
	.align		4
        /*002c*/ 	.byte	0x03, 0x1b
        /*002e*/ 	.short	0x00ff


	//----- nvinfo : EIATTR_MERCURY_ISA_VERSION
	.align		4
        /*0030*/ 	.byte	0x03, 0x5f
        /*0032*/ 	.short	0x0101


	//----- nvinfo : EIATTR_VRC_CTA_INIT_COUNT
	.align		4
        /*0034*/ 	.byte	0x02, 0x4a
	.zero		1
	.zero		1


	//----- nvinfo : EIATTR_EXIT_INSTR_OFFSETS
	.align		4
        /*0038*/ 	.byte	0x04, 0x1c
        /*003a*/ 	.short	(.L_13 - .L_12)


	//   ....[0]....
.L_12:
        /*003c*/ 	.word	0x000000b0


	//   ....[1]....
        /*0040*/ 	.word	0x00000250


	//----- nvinfo : EIATTR_CBANK_PARAM_SIZE
	.align		4
.L_13:
        /*0044*/ 	.byte	0x03, 0x19
        /*0046*/ 	.short	0x0010


	//----- nvinfo : EIATTR_PARAM_CBANK
	.align		4
        /*0048*/ 	.byte	0x04, 0x0a
        /*004a*/ 	.short	(.L_15 - .L_14)
	.align		4
.L_14:
        /*004c*/ 	.word	index@(.nv.constant0._Z6mysortPsS_)
        /*0050*/ 	.short	0x0380
        /*0052*/ 	.short	0x0010


	//----- nvinfo : EIATTR_SW_WAR
	.align		4
.L_15:
        /*0054*/ 	.byte	0x04, 0x36
        /*0056*/ 	.short	(.L_17 - .L_16)
.L_16:
        /*0058*/ 	.word	0x00000008
.L_17:


//--------------------- .nv.callgraph             --------------------------
	.section	.nv.callgraph,"",@"SHT_CUDA_CALLGRAPH"
	.align	4
	.sectionentsize	8
	.align		4
        /*0000*/ 	.word	0x00000000
	.align		4
        /*0004*/ 	.word	0xffffffff
	.align		4
        /*0008*/ 	.word	0x00000000
	.align		4
        /*000c*/ 	.word	0xfffffffe
	.align		4
        /*0010*/ 	.word	0x00000000
	.align		4
        /*0014*/ 	.word	0xfffffffd
	.align		4
        /*0018*/ 	.word	0x00000000
	.align		4
        /*001c*/ 	.word	0xfffffffc


//--------------------- .text._Z6mysortPsS_       --------------------------
	.section	.text._Z6mysortPsS_,"ax",@progbits
	.align	128
        .global         _Z6mysortPsS_
        .type           _Z6mysortPsS_,@function
        .size           _Z6mysortPsS_,(.L_x_1 - _Z6mysortPsS_)
        .other          _Z6mysortPsS_,@"STO_CUDA_ENTRY STV_DEFAULT"
_Z6mysortPsS_:
.text._Z6mysortPsS_:
[----:B------:R-:W-:Y:S01]  /*0000*/  LDC R1, c[0x0][0x37c] ;  /* 0x0000df00ff017b82 */ /* 0x000fe20000000800 */
[----:B------:R-:W0:Y:S07]  /*0010*/  S2R R2, SR_TID.Y ;  /* 0x0000000000027919 */ /* 0x000e2e0000002200 */
[----:B------:R-:W1:Y:S01]  /*0020*/  LDC R11, c[0x0][0x360] ;  /* 0x0000d800ff0b7b82 */ /* 0x000e620000000800 */
[----:B------:R-:W1:Y:S07]  /*0030*/  S2R R0, SR_TID.X ;  /* 0x0000000000007919 */ /* 0x000e6e0000002100 */
[----:B------:R-:W0:Y:S08]  /*0040*/  S2UR UR5, SR_CTAID.Y ;  /* 0x00000000000579c3 */ /* 0x000e300000002600 */
[----:B------:R-:W0:Y:S08]  /*0050*/  LDC R9, c[0x0][0x364] ;  /* 0x0000d900ff097b82 */ /* 0x000e300000000800 */
[----:B------:R-:W1:Y:S01]  /*0060*/  S2UR UR4, SR_CTAID.X ;  /* 0x00000000000479c3 */ /* 0x000e620000002500 */
[----:B0-----:R-:W-:-:S05]  /*0070*/  IMAD R9, R9, UR5, R2 ;  /* 0x0000000509097c24 */ /* 0x001fca000f8e0202 */
[----:B------:R-:W-:Y:S01]  /*0080*/  ISETP.GT.U32.AND P0, PT, R9, 0xfff, PT ;  /* 0x00000fff0900780c */ /* 0x000fe20003f04070 */
[----:B-1----:R-:W-:-:S05]  /*0090*/  IMAD R0, R11, UR4, R0 ;  /* 0x000000040b007c24 */ /* 0x002fca000f8e0200 */
[----:B------:R-:W-:-:S13]  /*00a0*/  ISETP.GT.OR P0, PT, R0, 0x3fff, P0 ;  /* 0x00003fff0000780c */ /* 0x000fda0000704670 */
[----:B------:R-:W-:Y:S05]  /*00b0*/  @P0 EXIT ;  /* 0x000000000000094d */ /* 0x000fea0003800000 */
[----:B------:R-:W0:Y:S01]  /*00c0*/  LDCU UR4, c[0x0][0x370] ;  /* 0x00006e00ff0477ac */ /* 0x000e220008000800 */
[----:B------:R-:W1:Y:S01]  /*00d0*/  LDC.64 R4, c[0x0][0x380] ;  /* 0x0000e000ff047b82 */ /* 0x000e620000000a00 */
[----:B------:R-:W-:Y:S01]  /*00e0*/  SHF.L.U32 R3, R9, 0x1, RZ ;  /* 0x0000000109037819 */ /* 0x000fe200000006ff */
[----:B0-----:R-:W-:Y:S01]  /*00f0*/  IMAD R11, R11, UR4, RZ ;  /* 0x000000040b0b7c24 */ /* 0x001fe2000f8e02ff */
[----:B------:R-:W0:Y:S03]  /*0100*/  LDCU.64 UR4, c[0x0][0x358] ;  /* 0x00006b00ff0477ac */ /* 0x000e260008000a00 */
[----:B------:R-:W-:-:S05]  /*0110*/  IMAD R3, R3, R11, R0 ;  /* 0x0000000b03037224 */ /* 0x000fca00078e0200 */
[----:B------:R-:W-:-:S05]  /*0120*/  SHF.L.U32 R3, R3, 0x1, RZ ;  /* 0x0000000103037819 */ /* 0x000fca00000006ff */
[----:B-1----:R-:W-:Y:S02]  /*0130*/  IMAD.WIDE R4, R3, 0x2, R4 ;  /* 0x0000000203047825 */ /* 0x002fe400078e0204 */
[----:B------:R-:W1:Y:S02]  /*0140*/  LDC.64 R2, c[0x0][0x388] ;  /* 0x0000e200ff027b82 */ /* 0x000e640000000a00 */
[----:B------:R-:W-:Y:S02]  /*0150*/  IMAD.WIDE R6, R11, 0x4, R4 ;  /* 0x000000040b067825 */ /* 0x000fe400078e0204 */
[----:B0-----:R-:W2:Y:S04]  /*0160*/  LDG.E R5, desc[UR4][R4.64] ;  /* 0x0000000404057981 */ /* 0x001ea8000c1e1900 */
[----:B------:R-:W3:Y:S01]  /*0170*/  LDG.E R6, desc[UR4][R6.64] ;  /* 0x0000000406067981 */ /* 0x000ee2000c1e1900 */
[----:B------:R-:W-:Y:S01]  /*0180*/  IMAD R10, R9, R11, R0 ;  /* 0x0000000b090a7224 */ /* 0x000fe200078e0200 */
[----:B--2---:R-:W-:-:S02]  /*0190*/  PRMT R13, R5, 0x7732, RZ ;  /* 0x00007732050d7816 */ /* 0x004fc400000000ff */
[----:B---3--:R-:W-:-:S03]  /*01a0*/  PRMT R12, R6, 0x7732, RZ ;  /* 0x00007732060c7816 */ /* 0x008fc600000000ff */
[----:B------:R-:W-:Y:S01]  /*01b0*/  IMAD.MOV.U32 R11, RZ, RZ, R13 ;  /* 0x000000ffff0b7224 */ /* 0x000fe200078e000d */
[----:B------:R-:W-:Y:S02]  /*01c0*/  LOP3.LUT R8, R6, 0xffff, RZ, 0xc0, !PT ;  /* 0x0000ffff06087812 */ /* 0x000fe400078ec0ff */
[----:B------:R-:W-:-:S03]  /*01d0*/  MOV R0, R12 ;  /* 0x0000000c00007202 */ /* 0x000fc60000000f00 */
[----:B------:R-:W-:Y:S01]  /*01e0*/  IMAD.WIDE.U32 R8, R8, 0x10000, RZ ;  /* 0x0001000008087825 */ /* 0x000fe200078e00ff */
[----:B------:R-:W-:-:S03]  /*01f0*/  PRMT R13, R11, 0x5410, R0 ;  /* 0x000054100b0d7816 */ /* 0x000fc60000000000 */
[----:B------:R-:W-:Y:S01]  /*0200*/  IMAD.SHL.U32 R11, R10, 0x4, RZ ;  /* 0x000000040a0b7824 */ /* 0x000fe200078e00ff */
[----:B------:R-:W-:Y:S02]  /*0210*/  LOP3.LUT R4, R8, 0xffff, R5, 0xf8, !PT ;  /* 0x0000ffff08047812 */ /* 0x000fe400078ef805 */
[----:B------:R-:W-:Y:S01]  /*0220*/  LOP3.LUT R5, R13, R9, RZ, 0xfc, !PT ;  /* 0x000000090d057212 */ /* 0x000fe200078efcff */
[----:B-1----:R-:W-:-:S05]  /*0230*/  IMAD.WIDE R2, R11, 0x2, R2 ;  /* 0x000000020b027825 */ /* 0x002fca00078e0202 */
[----:B------:R-:W-:Y:S01]  /*0240*/  STG.E.64 desc[UR4][R2.64], R4 ;  /* 0x0000000402007986 */ /* 0x000fe2000c101b04 */
[----:B------:R-:W-:Y:S05]  /*0250*/  EXIT ;  /* 0x000000000000794d */ /* 0x000fea0003800000 */
.L_x_0:
[----:B------:R-:W-:-:S00]  /*0260*/  BRA `(.L_x_0) ;  /* 0xfffffffc00fc7947 */ /* 0x000fc0000383ffff */
[----:B------:R-:W-:-:S00]  /*0270*/  NOP ;  /* 0x0000000000007918 */ /* 0x000fc00000000000 */
        /* <DEDUP_REMOVED lines=8> */
.L_x_1:


//--------------------- .nv.shared.reserved.0     --------------------------
	.section	.nv.shared.reserved.0,"aw",@nobits
	.weak		__nv_reservedSMEM_offset_0_alias
	.size		__nv_reservedSMEM_offset_0_alias, 0, 64
	.other		__nv_reservedSMEM_offset_0_alias,@"STO_CUDA_RESERVED_SHARED STV_DEFAULT"
__nv_reservedSMEM_offset_0_alias:
	.zero		0
	.zero		64


//--------------------- .nv.constant0._Z6mysortPsS_ --------------------------
	.section	.nv.constant0._Z6mysortPsS_,"a",@progbits
	.sectionflags	@""
	.align	4
.nv.constant0._Z6mysortPsS_:
	.zero		912


//--------------------- SYMBOLS --------------------------

	.type		.nv.reservedSmem.offset0,@object
	.size		.nv.reservedSmem.offset0,0x4
